	.headerflags	@"EF_CUDA_TEXMODE_UNIFIED EF_CUDA_64BIT_ADDRESS EF_CUDA_ACCELERATORS EF_CUDA_SM90 EF_CUDA_VIRTUAL_SM(EF_CUDA_SM90)"
	.elftype	@"ET_EXEC"


//--------------------- .nv.info                  --------------------------
	.section	.nv.info,"",@"SHT_CUDA_INFO"
	.align	4


	//----- nvinfo : EIATTR_REGCOUNT
	.align		4
        /*0000*/ 	.byte	0x04, 0x2f
        /*0002*/ 	.short	(.L_3 - .L_2)
	.align		4
.L_2:
        /*0004*/ 	.word	index@(triton_poi_fused__native_batch_norm_legit_no_training_add_relu_52)
        /*0008*/ 	.word	0x00000020


	//----- nvinfo : EIATTR_MIN_STACK_SIZE
	.align		4
.L_3:
        /*000c*/ 	.byte	0x04, 0x12
        /*000e*/ 	.short	(.L_5 - .L_4)
	.align		4
.L_4:
        /*0010*/ 	.word	index@(triton_poi_fused__native_batch_norm_legit_no_training_add_relu_52)
        /*0014*/ 	.word	0x00000000


	//----- nvinfo : EIATTR_FRAME_SIZE
	.align		4
.L_5:
        /*0018*/ 	.byte	0x04, 0x11
        /*001a*/ 	.short	(.L_7 - .L_6)
	.align		4
.L_6:
        /*001c*/ 	.word	index@(triton_poi_fused__native_batch_norm_legit_no_training_add_relu_52)
        /*0020*/ 	.word	0x00000000


	//----- nvinfo : EIATTR_MIN_STACK_SIZE
	.align		4
.L_7:
        /*0024*/ 	.byte	0x04, 0x12
        /*0026*/ 	.short	(.L_9 - .L_8)
	.align		4
.L_8:
        /*0028*/ 	.word	index@(triton_poi_fused__native_batch_norm_legit_no_training_add_relu_52)
        /*002c*/ 	.word	0x00000000
.L_9:


//--------------------- .nv.info.triton_poi_fused__native_batch_norm_legit_no_training_add_relu_52 --------------------------
	.section	.nv.info.triton_poi_fused__native_batch_norm_legit_no_training_add_relu_52,"",@"SHT_CUDA_INFO"
	.sectionflags	@""
	.align	4


	//----- nvinfo : EIATTR_CUDA_API_VERSION
	.align		4
        /*0000*/ 	.byte	0x04, 0x37
        /*0002*/ 	.short	(.L_11 - .L_10)
.L_10:
        /*0004*/ 	.word	0x0000007c


	//----- nvinfo : EIATTR_KPARAM_INFO
	.align		4
.L_11:
        /*0008*/ 	.byte	0x04, 0x17
        /*000a*/ 	.short	(.L_13 - .L_12)
.L_12:
        /*000c*/ 	.word	0x00000000
        /*0010*/ 	.short	0x000b
        /*0012*/ 	.short	0x0058
        /*0014*/ 	.byte	0x00, 0xf0, 0x11, 0x00


	//----- nvinfo : EIATTR_KPARAM_INFO
	.align		4
.L_13:
        /*0018*/ 	.byte	0x04, 0x17
        /*001a*/ 	.short	(.L_15 - .L_14)
.L_14:
        /*001c*/ 	.word	0x00000000
        /*0020*/ 	.short	0x000a
        /*0022*/ 	.short	0x0050
        /*0024*/ 	.byte	0x00, 0xf4, 0x21, 0x00


	//----- nvinfo : EIATTR_KPARAM_INFO
	.align		4
.L_15:
        /*0028*/ 	.byte	0x04, 0x17
        /*002a*/ 	.short	(.L_17 - .L_16)
.L_16:
        /*002c*/ 	.word	0x00000000
        /*0030*/ 	.short	0x0009
        /*0032*/ 	.short	0x0048
        /*0034*/ 	.byte	0x00, 0xf4, 0x21, 0x00


	//----- nvinfo : EIATTR_KPARAM_INFO
	.align		4
.L_17:
        /*0038*/ 	.byte	0x04, 0x17
        /*003a*/ 	.short	(.L_19 - .L_18)
.L_18:
        /*003c*/ 	.word	0x00000000
        /*0040*/ 	.short	0x0008
        /*0042*/ 	.short	0x0040
        /*0044*/ 	.byte	0x00, 0xf4, 0x21, 0x00


	//----- nvinfo : EIATTR_KPARAM_INFO
	.align		4
.L_19:
        /*0048*/ 	.byte	0x04, 0x17
        /*004a*/ 	.short	(.L_21 - .L_20)
.L_20:
        /*004c*/ 	.word	0x00000000
        /*0050*/ 	.short	0x0007
        /*0052*/ 	.short	0x0038
        /*0054*/ 	.byte	0x00, 0xf4, 0x21, 0x00


	//----- nvinfo : EIATTR_KPARAM_INFO
	.align		4
.L_21:
        /*0058*/ 	.byte	0x04, 0x17
        /*005a*/ 	.short	(.L_23 - .L_22)
.L_22:
        /*005c*/ 	.word	0x00000000
        /*0060*/ 	.short	0x0006
        /*0062*/ 	.short	0x0030
        /*0064*/ 	.byte	0x00, 0xf4, 0x21, 0x00


	//----- nvinfo : EIATTR_KPARAM_INFO
	.align		4
.L_23:
        /*0068*/ 	.byte	0x04, 0x17
        /*006a*/ 	.short	(.L_25 - .L_24)
.L_24:
        /*006c*/ 	.word	0x00000000
        /*0070*/ 	.short	0x0005
        /*0072*/ 	.short	0x0028
        /*0074*/ 	.byte	0x00, 0xf4, 0x21, 0x00


	//----- nvinfo : EIATTR_KPARAM_INFO
	.align		4
.L_25:
        /*0078*/ 	.byte	0x04, 0x17
        /*007a*/ 	.short	(.L_27 - .L_26)
.L_26:
        /*007c*/ 	.word	0x00000000
        /*0080*/ 	.short	0x0004
        /*0082*/ 	.short	0x0020
        /*0084*/ 	.byte	0x00, 0xf4, 0x21, 0x00


	//----- nvinfo : EIATTR_KPARAM_INFO
	.align		4
.L_27:
        /*0088*/ 	.byte	0x04, 0x17
        /*008a*/ 	.short	(.L_29 - .L_28)
.L_28:
        /*008c*/ 	.word	0x00000000
        /*0090*/ 	.short	0x0003
        /*0092*/ 	.short	0x0018
        /*0094*/ 	.byte	0x00, 0xf4, 0x21, 0x00


	//----- nvinfo : EIATTR_KPARAM_INFO
	.align		4
.L_29:
        /*0098*/ 	.byte	0x04, 0x17
        /*009a*/ 	.short	(.L_31 - .L_30)
.L_30:
        /*009c*/ 	.word	0x00000000
        /*00a0*/ 	.short	0x0002
        /*00a2*/ 	.short	0x0010
        /*00a4*/ 	.byte	0x00, 0xf4, 0x21, 0x00


	//----- nvinfo : EIATTR_KPARAM_INFO
	.align		4
.L_31:
        /*00a8*/ 	.byte	0x04, 0x17
        /*00aa*/ 	.short	(.L_33 - .L_32)
.L_32:
        /*00ac*/ 	.word	0x00000000
        /*00b0*/ 	.short	0x0001
        /*00b2*/ 	.short	0x0008
        /*00b4*/ 	.byte	0x00, 0xf4, 0x21, 0x00


	//----- nvinfo : EIATTR_KPARAM_INFO
	.align		4
.L_33:
        /*00b8*/ 	.byte	0x04, 0x17
        /*00ba*/ 	.short	(.L_35 - .L_34)
.L_34:
        /*00bc*/ 	.word	0x00000000
        /*00c0*/ 	.short	0x0000
        /*00c2*/ 	.short	0x0000
        /*00c4*/ 	.byte	0x00, 0xf4, 0x21, 0x00


	//----- nvinfo : EIATTR_SPARSE_MMA_MASK
	.align		4
.L_35:
        /*00c8*/ 	.byte	0x03, 0x50
        /*00ca*/ 	.short	0x0000


	//----- nvinfo : EIATTR_MAXREG_COUNT
	.align		4
        /*00cc*/ 	.byte	0x03, 0x1b
        /*00ce*/ 	.short	0x00ff


	//----- nvinfo : EIATTR_EXIT_INSTR_OFFSETS
	.align		4
        /*00d0*/ 	.byte	0x04, 0x1c
        /*00d2*/ 	.short	(.L_37 - .L_36)


	//   ....[0]....
.L_36:
        /*00d4*/ 	.word	0x00000680


	//----- nvinfo : EIATTR_REQNTID
	.align		4
.L_37:
        /*00d8*/ 	.byte	0x04, 0x10
        /*00da*/ 	.short	(.L_39 - .L_38)
.L_38:
        /*00dc*/ 	.word	0x00000100
        /*00e0*/ 	.word	0x00000001
        /*00e4*/ 	.word	0x00000001


	//----- nvinfo : EIATTR_CBANK_PARAM_SIZE
	.align		4
.L_39:
        /*00e8*/ 	.byte	0x03, 0x19
        /*00ea*/ 	.short	0x005c


	//----- nvinfo : EIATTR_PARAM_CBANK
	.align		4
        /*00ec*/ 	.byte	0x04, 0x0a
        /*00ee*/ 	.short	(.L_41 - .L_40)
	.align		4
.L_40:
        /*00f0*/ 	.word	index@(.nv.constant0.triton_poi_fused__native_batch_norm_legit_no_training_add_relu_52)
        /*00f4*/ 	.short	0x0210
        /*00f6*/ 	.short	0x005c


	//----- nvinfo : EIATTR_SW_WAR
	.align		4
.L_41:
        /*00f8*/ 	.byte	0x04, 0x36
        /*00fa*/ 	.short	(.L_43 - .L_42)
.L_42:
        /*00fc*/ 	.word	0x00000008
.L_43:


//--------------------- .nv.callgraph             --------------------------
	.section	.nv.callgraph,"",@"SHT_CUDA_CALLGRAPH"
	.align	4
	.sectionentsize	8
	.align		4
        /*0000*/ 	.word	0x00000000
	.align		4
        /*0004*/ 	.word	0xffffffff
	.align		4
        /*0008*/ 	.word	0x00000000
	.align		4
        /*000c*/ 	.word	0xfffffffe
	.align		4
        /*0010*/ 	.word	0x00000000
	.align		4
        /*0014*/ 	.word	0xfffffffd
	.align		4
        /*0018*/ 	.word	0x00000000
	.align		4
        /*001c*/ 	.word	0xfffffffc


//--------------------- .nv.constant4             --------------------------
	.section	.nv.constant4,"a",@progbits
	.align	8
	.align		8
.nv.constant4:
        /*0000*/ 	.dword	_$_str
	.align		8
        /*0008*/ 	.dword	_$_str_$_2


//--------------------- .text.triton_poi_fused__native_batch_norm_legit_no_training_add_relu_52 --------------------------
	.section	.text.triton_poi_fused__native_batch_norm_legit_no_training_add_relu_52,"ax",@progbits
	.align	128
        .global         triton_poi_fused__native_batch_norm_legit_no_training_add_relu_52
        .type           triton_poi_fused__native_batch_norm_legit_no_training_add_relu_52,@function
        .size           triton_poi_fused__native_batch_norm_legit_no_training_add_relu_52,(.L_x_1 - triton_poi_fused__native_batch_norm_legit_no_training_add_relu_52)
        .other          triton_poi_fused__native_batch_norm_legit_no_training_add_relu_52,@"STO_CUDA_ENTRY STV_DEFAULT"
triton_poi_fused__native_batch_norm_legit_no_training_add_relu_52:
.text.triton_poi_fused__native_batch_norm_legit_no_training_add_relu_52:
[----:B------:R-:W-:Y:S01]  /*0000*/  LDC R1, c[0x0][0x28] ;  /* 0x00000a00ff017b82 */ /* 0x000fe20000000800 */
[----:B------:R-:W1:Y:S07]  /*0010*/  S2R R0, SR_TID.X ;  /* 0x0000000000007919 */ /* 0x000e6e0000002100 */
[----:B------:R-:W2:Y:S01]  /*0020*/  LDC.64 R6, c[0x0][0x228] ;  /* 0x00008a00ff067b82 */ /* 0x000ea20000000a00 */
[----:B------:R-:W-:Y:S01]  /*0030*/  ULDC.64 UR4, c[0x0][0x208] ;  /* 0x0000820000047ab9 */ /* 0x000fe20000000a00 */
[----:B------:R-:W3:Y:S06]  /*0040*/  S2R R5, SR_CTAID.X ;  /* 0x0000000000057919 */ /* 0x000eec0000002500 */
[----:B------:R-:W4:Y:S08]  /*0050*/  LDC.64 R12, c[0x0][0x218] ;  /* 0x00008600ff0c7b82 */ /* 0x000f300000000a00 */
[----:B------:R-:W5:Y:S08]  /*0060*/  LDC.64 R14, c[0x0][0x240] ;  /* 0x00009000ff0e7b82 */ /* 0x000f700000000a00 */
[----:B------:R-:W4:Y:S01]  /*0070*/  LDC.64 R16, c[0x0][0x220] ;  /* 0x00008800ff107b82 */ /* 0x000f220000000a00 */
[----:B-1----:R-:W-:-:S07]  /*0080*/  SHF.L.U32 R0, R0, 0x1, RZ ;  /* 0x0000000100007819 */ /* 0x002fce00000006ff */
[----:B------:R-:W1:Y:S01]  /*0090*/  LDC.64 R18, c[0x0][0x248] ;  /* 0x00009200ff127b82 */ /* 0x000e620000000a00 */
[----:B---3--:R-:W-:Y:S02]  /*00a0*/  SHF.R.S32.HI R3, RZ, 0x16, R5 ;  /* 0x00000016ff037819 */ /* 0x008fe40000011405 */
[----:B------:R-:W-:Y:S02]  /*00b0*/  LOP3.LUT R0, R0, 0x1fe, RZ, 0xc0, !PT ;  /* 0x000001fe00007812 */ /* 0x000fe400078ec0ff */
[----:B------:R-:W-:-:S03]  /*00c0*/  SGXT R3, R3, 0x1 ;  /* 0x000000010303781a */ /* 0x000fc60000000200 */
[----:B------:R-:W3:Y:S01]  /*00d0*/  LDC.64 R8, c[0x0][0x238] ;  /* 0x00008e00ff087b82 */ /* 0x000ee20000000a00 */
[----:B------:R-:W-:-:S04]  /*00e0*/  LEA R0, R5, R0, 0x9 ;  /* 0x0000000005007211 */ /* 0x000fc800078e48ff */
[----:B------:R-:W-:-:S03]  /*00f0*/  LEA.HI R4, R3, R0, RZ, 0xd ;  /* 0x0000000003047211 */ /* 0x000fc600078f68ff */
[----:B------:R-:W1:Y:S01]  /*0100*/  LDC.64 R2, c[0x0][0x250] ;  /* 0x00009400ff027b82 */ /* 0x000e620000000a00 */
[----:B------:R-:W-:-:S04]  /*0110*/  LOP3.LUT R21, R4, 0xffffe000, RZ, 0xc0, !PT ;  /* 0xffffe00004157812 */ /* 0x000fc800078ec0ff */
[----:B------:R-:W-:-:S03]  /*0120*/  IADD3 R21, R0, -R21, RZ ;  /* 0x8000001500157210 */ /* 0x000fc60007ffe0ff */
[----:B------:R-:W3:Y:S02]  /*0130*/  LDC.64 R22, c[0x0][0x230] ;  /* 0x00008c00ff167b82 */ /* 0x000ee40000000a00 */
[----:B--2---:R-:W-:-:S06]  /*0140*/  IMAD.WIDE R6, R21, 0x4, R6 ;  /* 0x0000000415067825 */ /* 0x004fcc00078e0206 */
[----:B------:R-:W2:Y:S01]  /*0150*/  LDG.E.EL.64 R6, desc[UR4][R6.64] ;  /* 0x0000000406067981 */ /* 0x000ea2000c2e1b00 */
[----:B------:R-:W3:Y:S01]  /*0160*/  LDC.64 R10, c[0x0][0x258] ;  /* 0x00009600ff0a7b82 */ /* 0x000ee20000000a00 */
[----:B01----:R-:W-:-:S07]  /*0170*/  IMAD.WIDE R2, R21, 0x4, R2 ;  /* 0x0000000415027825 */ /* 0x003fce00078e0202 */
[----:B------:R-:W0:Y:S01]  /*0180*/  LDC.64 R4, c[0x0][0x260] ;  /* 0x00009800ff047b82 */ /* 0x000e220000000a00 */
[----:B------:R-:W2:Y:S01]  /*0190*/  LDG.E.EL.64 R2, desc[UR4][R2.64] ;  /* 0x0000000402027981 */ /* 0x000ea2000c2e1b00 */
[----:B----4-:R-:W-:-:S04]  /*01a0*/  IMAD.WIDE R12, R0, 0x4, R12 ;  /* 0x00000004000c7825 */ /* 0x010fc800078e020c */
[----:B-----5:R-:W-:Y:S02]  /*01b0*/  IMAD.WIDE R14, R0, 0x4, R14 ;  /* 0x00000004000e7825 */ /* 0x020fe400078e020e */
[----:B------:R-:W4:Y:S02]  /*01c0*/  LDG.E.64 R12, desc[UR4][R12.64] ;  /* 0x000000040c0c7981 */ /* 0x000f24000c1e1b00 */
[C---:B------:R-:W-:Y:S02]  /*01d0*/  IMAD.WIDE R16, R21.reuse, 0x4, R16 ;  /* 0x0000000415107825 */ /* 0x040fe400078e0210 */
[----:B------:R-:W5:Y:S02]  /*01e0*/  LDG.E.64 R14, desc[UR4][R14.64] ;  /* 0x000000040e0e7981 */ /* 0x000f64000c1e1b00 */
[C---:B------:R-:W-:Y:S02]  /*01f0*/  IMAD.WIDE R18, R21.reuse, 0x4, R18 ;  /* 0x0000000415127825 */ /* 0x040fe400078e0212 */
[----:B------:R-:W4:Y:S02]  /*0200*/  LDG.E.EL.64 R16, desc[UR4][R16.64] ;  /* 0x0000000410107981 */ /* 0x000f24000c2e1b00 */
[----:B---3--:R-:W-:-:S02]  /*0210*/  IMAD.WIDE R24, R21, 0x4, R8 ;  /* 0x0000000415187825 */ /* 0x008fc400078e0208 */
[----:B------:R-:W5:Y:S02]  /*0220*/  LDG.E.EL.64 R18, desc[UR4][R18.64] ;  /* 0x0000000412127981 */ /* 0x000f64000c2e1b00 */
[----:B------:R-:W-:-:S04]  /*0230*/  IMAD.WIDE R22, R21, 0x4, R22 ;  /* 0x0000000415167825 */ /* 0x000fc800078e0216 */
[C---:B------:R-:W-:Y:S02]  /*0240*/  IMAD.WIDE R10, R21.reuse, 0x4, R10 ;  /* 0x00000004150a7825 */ /* 0x040fe400078e020a */
[----:B------:R-:W3:Y:S02]  /*0250*/  LDG.E.EL.64 R22, desc[UR4][R22.64] ;  /* 0x0000000416167981 */ /* 0x000ee4000c2e1b00 */
[----:B0-----:R-:W-:Y:S02]  /*0260*/  IMAD.WIDE R8, R21, 0x4, R4 ;  /* 0x0000000415087825 */ /* 0x001fe400078e0204 */
[----:B------:R0:W3:Y:S04]  /*0270*/  LDG.E.EL.64 R4, desc[UR4][R24.64] ;  /* 0x0000000418047981 */ /* 0x0000e8000c2e1b00 */
[----:B------:R-:W3:Y:S04]  /*0280*/  LDG.E.EL.64 R10, desc[UR4][R10.64] ;  /* 0x000000040a0a7981 */ /* 0x000ee8000c2e1b00 */
[----:B------:R-:W3:Y:S01]  /*0290*/  LDG.E.EL.64 R8, desc[UR4][R8.64] ;  /* 0x0000000408087981 */ /* 0x000ee2000c2e1b00 */
[----:B--2---:R-:W-:Y:S01]  /*02a0*/  FADD R6, R6, 9.9999997473787516356e-06 ;  /* 0x3727c5ac06067421 */ /* 0x004fe20000000000 */
[----:B------:R-:W-:-:S05]  /*02b0*/  FADD R7, R7, 9.9999997473787516356e-06 ;  /* 0x3727c5ac07077421 */ /* 0x000fca0000000000 */
[----:B------:R-:W1:Y:S01]  /*02c0*/  MUFU.SQRT R6, R6 ;  /* 0x0000000600067308 */ /* 0x000e620000002000 */
[----:B------:R-:W-:Y:S01]  /*02d0*/  FADD R20, R2, 9.9999997473787516356e-06 ;  /* 0x3727c5ac02147421 */ /* 0x000fe20000000000 */
[----:B------:R-:W-:-:S06]  /*02e0*/  FADD R3, R3, 9.9999997473787516356e-06 ;  /* 0x3727c5ac03037421 */ /* 0x000fcc0000000000 */
[----:B------:R-:W2:Y:S08]  /*02f0*/  MUFU.SQRT R21, R7 ;  /* 0x0000000700157308 */ /* 0x000eb00000002000 */
[----:B------:R-:W4:Y:S01]  /*0300*/  MUFU.SQRT R26, R20 ;  /* 0x00000014001a7308 */ /* 0x000f220000002000 */
[----:B-1----:R-:W-:-:S07]  /*0310*/  FSETP.GT.AND P6, PT, R6, 8.50705917302346158658e+37, PT ;  /* 0x7e8000000600780b */ /* 0x002fce0003fc4000 */
[----:B0-----:R-:W0:Y:S01]  /*0320*/  MUFU.SQRT R25, R3 ;  /* 0x0000000300197308 */ /* 0x001e220000002000 */
[----:B------:R-:W-:Y:S01]  /*0330*/  HFMA2.MMA R2, -RZ, RZ, 1.625, 0 ;  /* 0x3e800000ff027435 */ /* 0x000fe200000001ff */
[----:B------:R-:W-:Y:S02]  /*0340*/  FSETP.GEU.AND P5, PT, R6, 1.175494350822287508e-38, PT ;  /* 0x008000000600780b */ /* 0x000fe40003fae000 */
[C---:B--2---:R-:W-:Y:S02]  /*0350*/  FSETP.GT.AND P4, PT, R21.reuse, 8.50705917302346158658e+37, PT ;  /* 0x7e8000001500780b */ /* 0x044fe40003f84000 */
[C---:B----4-:R-:W-:Y:S02]  /*0360*/  FSETP.GT.AND P3, PT, R26.reuse, 8.50705917302346158658e+37, PT ;  /* 0x7e8000001a00780b */ /* 0x050fe40003f64000 */
[----:B------:R-:W-:Y:S01]  /*0370*/  FSETP.GEU.AND P0, PT, R26, 1.175494350822287508e-38, PT ;  /* 0x008000001a00780b */ /* 0x000fe20003f0e000 */
[----:B------:R-:W-:Y:S01]  /*0380*/  @P6 FMUL R6, R6, 0.25 ;  /* 0x3e80000006066820 */ /* 0x000fe20000400000 */
[----:B------:R-:W-:-:S02]  /*0390*/  FSETP.GEU.AND P2, PT, R21, 1.175494350822287508e-38, PT ;  /* 0x008000001500780b */ /* 0x000fc40003f4e000 */
[C---:B0-----:R-:W-:Y:S02]  /*03a0*/  FSETP.GT.AND P1, PT, R25.reuse, 8.50705917302346158658e+37, PT ;  /* 0x7e8000001900780b */ /* 0x041fe40003f24000 */
[----:B------:R-:W-:Y:S02]  /*03b0*/  FSEL R3, R2, 1, P6 ;  /* 0x3f80000002037808 */ /* 0x000fe40003000000 */
[----:B------:R-:W-:Y:S01]  /*03c0*/  FSETP.GEU.AND P6, PT, R25, 1.175494350822287508e-38, PT ;  /* 0x008000001900780b */ /* 0x000fe20003fce000 */
[----:B------:R-:W-:Y:S02]  /*03d0*/  @!P5 FMUL R6, R6, 16777216 ;  /* 0x4b8000000606d820 */ /* 0x000fe40000400000 */
[----:B------:R-:W-:Y:S01]  /*03e0*/  @P3 FMUL R26, R26, 0.25 ;  /* 0x3e8000001a1a3820 */ /* 0x000fe20000400000 */
[----:B------:R-:W-:Y:S01]  /*03f0*/  @P4 FMUL R21, R21, 0.25 ;  /* 0x3e80000015154820 */ /* 0x000fe20000400000 */
[----:B------:R-:W0:Y:S02]  /*0400*/  MUFU.RCP R20, R6 ;  /* 0x0000000600147308 */ /* 0x000e240000001000 */
[----:B------:R-:W-:Y:S01]  /*0410*/  @!P0 FMUL R26, R26, 16777216 ;  /* 0x4b8000001a1a8820 */ /* 0x000fe20000400000 */
[----:B------:R-:W-:Y:S01]  /*0420*/  @!P2 FMUL R21, R21, 16777216 ;  /* 0x4b8000001515a820 */ /* 0x000fe20000400000 */
[----:B------:R-:W-:-:S04]  /*0430*/  @P1 FMUL R25, R25, 0.25 ;  /* 0x3e80000019191820 */ /* 0x000fc80000400000 */
[----:B------:R-:W-:Y:S01]  /*0440*/  @!P6 FMUL R25, R25, 16777216 ;  /* 0x4b8000001919e820 */ /* 0x000fe20000400000 */
[----:B------:R-:W1:Y:S01]  /*0450*/  MUFU.RCP R7, R26 ;  /* 0x0000001a00077308 */ /* 0x000e620000001000 */
[----:B------:R-:W-:Y:S01]  /*0460*/  @!P5 FMUL R3, R3, 16777216 ;  /* 0x4b8000000303d820 */ /* 0x000fe20000400000 */
[----:B------:R-:W-:-:S06]  /*0470*/  FSEL R28, R2, 1, P3 ;  /* 0x3f800000021c7808 */ /* 0x000fcc0001800000 */
[----:B------:R-:W2:Y:S01]  /*0480*/  MUFU.RCP R21, R21 ;  /* 0x0000001500157308 */ /* 0x000ea20000001000 */
[----:B------:R-:W-:-:S07]  /*0490*/  FSEL R24, R2, 1, P4 ;  /* 0x3f80000002187808 */ /* 0x000fce0002000000 */
[----:B------:R-:W4:Y:S01]  /*04a0*/  MUFU.RCP R6, R25 ;  /* 0x0000001900067308 */ /* 0x000f220000001000 */
[----:B------:R-:W-:Y:S01]  /*04b0*/  FSEL R27, R2, 1, P1 ;  /* 0x3f800000021b7808 */ /* 0x000fe20000800000 */
[----:B0-----:R-:W-:Y:S01]  /*04c0*/  FMUL R20, R20, R3 ;  /* 0x0000000314147220 */ /* 0x001fe20000400000 */
[----:B------:R-:W-:Y:S01]  /*04d0*/  @!P0 FMUL R28, R28, 16777216 ;  /* 0x4b8000001c1c8820 */ /* 0x000fe20000400000 */
[----:B------:R-:W0:Y:S01]  /*04e0*/  LDC.64 R2, c[0x0][0x210] ;  /* 0x00008400ff027b82 */ /* 0x000e220000000a00 */
[----:B------:R-:W-:Y:S01]  /*04f0*/  @!P2 FMUL R24, R24, 16777216 ;  /* 0x4b8000001818a820 */ /* 0x000fe20000400000 */
[----:B------:R-:W-:Y:S01]  /*0500*/  @!P6 FMUL R27, R27, 16777216 ;  /* 0x4b8000001b1be820 */ /* 0x000fe20000400000 */
[----:B-1----:R-:W-:Y:S01]  /*0510*/  FMUL R7, R7, R28 ;  /* 0x0000001c07077220 */ /* 0x002fe20000400000 */
[----:B------:R-:W-:Y:S01]  /*0520*/  FADD R29, R12, -R16 ;  /* 0x800000100c1d7221 */ /* 0x000fe20000000000 */
[----:B-----5:R-:W-:Y:S01]  /*0530*/  FADD R14, R14, -R18 ;  /* 0x800000120e0e7221 */ /* 0x020fe20000000000 */
[----:B--2---:R-:W-:Y:S01]  /*0540*/  FMUL R21, R21, R24 ;  /* 0x0000001815157220 */ /* 0x004fe20000400000 */
[----:B------:R-:W-:Y:S01]  /*0550*/  FADD R12, R13, -R17 ;  /* 0x800000110d0c7221 */ /* 0x000fe20000000000 */
[----:B------:R-:W-:Y:S01]  /*0560*/  FADD R15, R15, -R19 ;  /* 0x800000130f0f7221 */ /* 0x000fe20000000000 */
[----:B------:R-:W-:Y:S01]  /*0570*/  FMUL R29, R20, R29 ;  /* 0x0000001d141d7220 */ /* 0x000fe20000400000 */
[----:B------:R-:W-:Y:S01]  /*0580*/  FMUL R7, R7, R14 ;  /* 0x0000000e07077220 */ /* 0x000fe20000400000 */
[----:B----4-:R-:W-:Y:S01]  /*0590*/  FMUL R6, R6, R27 ;  /* 0x0000001b06067220 */ /* 0x010fe20000400000 */
[----:B------:R-:W-:Y:S01]  /*05a0*/  FMUL R12, R21, R12 ;  /* 0x0000000c150c7220 */ /* 0x000fe20000400000 */
[----:B---3--:R-:W-:Y:S01]  /*05b0*/  FFMA R4, R22, R29, R4 ;  /* 0x0000001d16047223 */ /* 0x008fe20000000004 */
[----:B------:R-:W-:Y:S01]  /*05c0*/  FFMA R7, R10, R7, R8 ;  /* 0x000000070a077223 */ /* 0x000fe20000000008 */
[----:B------:R-:W-:Y:S01]  /*05d0*/  FMUL R6, R6, R15 ;  /* 0x0000000f06067220 */ /* 0x000fe20000400000 */
[----:B------:R-:W-:-:S03]  /*05e0*/  FFMA R5, R23, R12, R5 ;  /* 0x0000000c17057223 */ /* 0x000fc60000000005 */
[----:B------:R-:W-:Y:S01]  /*05f0*/  FFMA R6, R11, R6, R9 ;  /* 0x000000060b067223 */ /* 0x000fe20000000009 */
[C---:B------:R-:W-:Y:S01]  /*0600*/  FSETP.GEU.AND P0, PT, R4.reuse, -R7, PT ;  /* 0x800000070400720b */ /* 0x040fe20003f0e000 */
[----:B------:R-:W-:Y:S02]  /*0610*/  FADD R4, R4, R7 ;  /* 0x0000000704047221 */ /* 0x000fe40000000000 */
[C---:B------:R-:W-:Y:S01]  /*0620*/  FADD R7, R5.reuse, R6 ;  /* 0x0000000605077221 */ /* 0x040fe20000000000 */
[----:B------:R-:W-:Y:S01]  /*0630*/  FSETP.GEU.AND P1, PT, R5, -R6, PT ;  /* 0x800000060500720b */ /* 0x000fe20003f2e000 */
[----:B0-----:R-:W-:Y:S01]  /*0640*/  IMAD.WIDE R2, R0, 0x4, R2 ;  /* 0x0000000400027825 */ /* 0x001fe200078e0202 */
[----:B------:R-:W-:Y:S02]  /*0650*/  FSEL R4, R4, RZ, P0 ;  /* 0x000000ff04047208 */ /* 0x000fe40000000000 */
[----:B------:R-:W-:-:S05]  /*0660*/  FSEL R5, R7, RZ, P1 ;  /* 0x000000ff07057208 */ /* 0x000fca0000800000 */
[----:B------:R-:W-:Y:S01]  /*0670*/  STG.E.64 desc[UR4][R2.64], R4 ;  /* 0x0000000402007986 */ /* 0x000fe2000c101b04 */
[----:B------:R-:W-:Y:S05]  /*0680*/  EXIT ;  /* 0x000000000000794d */ /* 0x000fea0003800000 */
.L_x_0:
[----:B------:R-:W-:-:S00]  /*0690*/  BRA `(.L_x_0) ;  /* 0xfffffffc00fc7947 */ /* 0x000fc0000383ffff */
[----:B------:R-:W-:-:S00]  /*06a0*/  NOP ;  /* 0x0000000000007918 */ /* 0x000fc00000000000 */
        /* <DEDUP_REMOVED lines=13> */
.L_x_1:


//--------------------- .nv.global.init           --------------------------
	.section	.nv.global.init,"aw",@progbits
.nv.global.init:
	.type		_$_str,@object
	.size		_$_str,(_$_str_$_2 - _$_str)
_$_str:
        /*0000*/ 	.byte	0x5f, 0x5f, 0x43, 0x55, 0x44, 0x41, 0x5f, 0x46, 0x54, 0x5a, 0x00
	.type		_$_str_$_2,@object
	.size		_$_str_$_2,(.L_1 - _$_str_$_2)
_$_str_$_2:
        /*000b*/ 	.byte	0x5f, 0x5f, 0x43, 0x55, 0x44, 0x41, 0x5f, 0x50, 0x52, 0x45, 0x43, 0x5f, 0x53, 0x51, 0x52, 0x54
        /*001b*/ 	.byte	0x00
.L_1:


//--------------------- .nv.constant0.triton_poi_fused__native_batch_norm_legit_no_training_add_relu_52 --------------------------
	.section	.nv.constant0.triton_poi_fused__native_batch_norm_legit_no_training_add_relu_52,"a",@progbits
	.sectionflags	@""
	.align	4
.nv.constant0.triton_poi_fused__native_batch_norm_legit_no_training_add_relu_52:
	.zero		620
